	.headerflags	@"EF_CUDA_TEXMODE_UNIFIED EF_CUDA_64BIT_ADDRESS EF_CUDA_ACCELERATORS EF_CUDA_SM90 EF_CUDA_VIRTUAL_SM(EF_CUDA_SM90)"
	.elftype	@"ET_EXEC"


//--------------------- .nv.info                  --------------------------
	.section	.nv.info,"",@"SHT_CUDA_INFO"
	.align	4


	//----- nvinfo : EIATTR_REGCOUNT
	.align		4
        /*0000*/ 	.byte	0x04, 0x2f
        /*0002*/ 	.short	(.L_3 - .L_2)
	.align		4
.L_2:
        /*0004*/ 	.word	index@(triton_poi_fused__native_batch_norm_legit_no_training_add_convolution_relu_9)
        /*0008*/ 	.word	0x00000040


	//----- nvinfo : EIATTR_MIN_STACK_SIZE
	.align		4
.L_3:
        /*000c*/ 	.byte	0x04, 0x12
        /*000e*/ 	.short	(.L_5 - .L_4)
	.align		4
.L_4:
        /*0010*/ 	.word	index@(triton_poi_fused__native_batch_norm_legit_no_training_add_convolution_relu_9)
        /*0014*/ 	.word	0x00000000


	//----- nvinfo : EIATTR_FRAME_SIZE
	.align		4
.L_5:
        /*0018*/ 	.byte	0x04, 0x11
        /*001a*/ 	.short	(.L_7 - .L_6)
	.align		4
.L_6:
        /*001c*/ 	.word	index@(triton_poi_fused__native_batch_norm_legit_no_training_add_convolution_relu_9)
        /*0020*/ 	.word	0x00000000


	//----- nvinfo : EIATTR_MIN_STACK_SIZE
	.align		4
.L_7:
        /*0024*/ 	.byte	0x04, 0x12
        /*0026*/ 	.short	(.L_9 - .L_8)
	.align		4
.L_8:
        /*0028*/ 	.word	index@(triton_poi_fused__native_batch_norm_legit_no_training_add_convolution_relu_9)
        /*002c*/ 	.word	0x00000000
.L_9:


//--------------------- .nv.info.triton_poi_fused__native_batch_norm_legit_no_training_add_convolution_relu_9 --------------------------
	.section	.nv.info.triton_poi_fused__native_batch_norm_legit_no_training_add_convolution_relu_9,"",@"SHT_CUDA_INFO"
	.sectionflags	@""
	.align	4


	//----- nvinfo : EIATTR_CUDA_API_VERSION
	.align		4
        /*0000*/ 	.byte	0x04, 0x37
        /*0002*/ 	.short	(.L_11 - .L_10)
.L_10:
        /*0004*/ 	.word	0x0000007c


	//----- nvinfo : EIATTR_KPARAM_INFO
	.align		4
.L_11:
        /*0008*/ 	.byte	0x04, 0x17
        /*000a*/ 	.short	(.L_13 - .L_12)
.L_12:
        /*000c*/ 	.word	0x00000000
        /*0010*/ 	.short	0x0009
        /*0012*/ 	.short	0x0044
        /*0014*/ 	.byte	0x00, 0xf0, 0x11, 0x00


	//----- nvinfo : EIATTR_KPARAM_INFO
	.align		4
.L_13:
        /*0018*/ 	.byte	0x04, 0x17
        /*001a*/ 	.short	(.L_15 - .L_14)
.L_14:
        /*001c*/ 	.word	0x00000000
        /*0020*/ 	.short	0x0008
        /*0022*/ 	.short	0x0040
        /*0024*/ 	.byte	0x00, 0xf0, 0x11, 0x00


	//----- nvinfo : EIATTR_KPARAM_INFO
	.align		4
.L_15:
        /*0028*/ 	.byte	0x04, 0x17
        /*002a*/ 	.short	(.L_17 - .L_16)
.L_16:
        /*002c*/ 	.word	0x00000000
        /*0030*/ 	.short	0x0007
        /*0032*/ 	.short	0x0038
        /*0034*/ 	.byte	0x00, 0xf4, 0x21, 0x00


	//----- nvinfo : EIATTR_KPARAM_INFO
	.align		4
.L_17:
        /*0038*/ 	.byte	0x04, 0x17
        /*003a*/ 	.short	(.L_19 - .L_18)
.L_18:
        /*003c*/ 	.word	0x00000000
        /*0040*/ 	.short	0x0006
        /*0042*/ 	.short	0x0030
        /*0044*/ 	.byte	0x00, 0xf4, 0x21, 0x00


	//----- nvinfo : EIATTR_KPARAM_INFO
	.align		4
.L_19:
        /*0048*/ 	.byte	0x04, 0x17
        /*004a*/ 	.short	(.L_21 - .L_20)
.L_20:
        /*004c*/ 	.word	0x00000000
        /*0050*/ 	.short	0x0005
        /*0052*/ 	.short	0x0028
        /*0054*/ 	.byte	0x00, 0xf4, 0x21, 0x00


	//----- nvinfo : EIATTR_KPARAM_INFO
	.align		4
.L_21:
        /*0058*/ 	.byte	0x04, 0x17
        /*005a*/ 	.short	(.L_23 - .L_22)
.L_22:
        /*005c*/ 	.word	0x00000000
        /*0060*/ 	.short	0x0004
        /*0062*/ 	.short	0x0020
        /*0064*/ 	.byte	0x00, 0xf4, 0x21, 0x00


	//----- nvinfo : EIATTR_KPARAM_INFO
	.align		4
.L_23:
        /*0068*/ 	.byte	0x04, 0x17
        /*006a*/ 	.short	(.L_25 - .L_24)
.L_24:
        /*006c*/ 	.word	0x00000000
        /*0070*/ 	.short	0x0003
        /*0072*/ 	.short	0x0018
        /*0074*/ 	.byte	0x00, 0xf4, 0x21, 0x00


	//----- nvinfo : EIATTR_KPARAM_INFO
	.align		4
.L_25:
        /*0078*/ 	.byte	0x04, 0x17
        /*007a*/ 	.short	(.L_27 - .L_26)
.L_26:
        /*007c*/ 	.word	0x00000000
        /*0080*/ 	.short	0x0002
        /*0082*/ 	.short	0x0010
        /*0084*/ 	.byte	0x00, 0xf4, 0x21, 0x00


	//----- nvinfo : EIATTR_KPARAM_INFO
	.align		4
.L_27:
        /*0088*/ 	.byte	0x04, 0x17
        /*008a*/ 	.short	(.L_29 - .L_28)
.L_28:
        /*008c*/ 	.word	0x00000000
        /*0090*/ 	.short	0x0001
        /*0092*/ 	.short	0x0008
        /*0094*/ 	.byte	0x00, 0xf4, 0x21, 0x00


	//----- nvinfo : EIATTR_KPARAM_INFO
	.align		4
.L_29:
        /*0098*/ 	.byte	0x04, 0x17
        /*009a*/ 	.short	(.L_31 - .L_30)
.L_30:
        /*009c*/ 	.word	0x00000000
        /*00a0*/ 	.short	0x0000
        /*00a2*/ 	.short	0x0000
        /*00a4*/ 	.byte	0x00, 0xf4, 0x21, 0x00


	//----- nvinfo : EIATTR_SPARSE_MMA_MASK
	.align		4
.L_31:
        /*00a8*/ 	.byte	0x03, 0x50
        /*00aa*/ 	.short	0x0000


	//----- nvinfo : EIATTR_MAXREG_COUNT
	.align		4
        /*00ac*/ 	.byte	0x03, 0x1b
        /*00ae*/ 	.short	0x00ff


	//----- nvinfo : EIATTR_EXIT_INSTR_OFFSETS
	.align		4
        /*00b0*/ 	.byte	0x04, 0x1c
        /*00b2*/ 	.short	(.L_33 - .L_32)


	//   ....[0]....
.L_32:
        /*00b4*/ 	.word	0x00001450


	//   ....[1]....
        /*00b8*/ 	.word	0x000014b0


	//----- nvinfo : EIATTR_REQNTID
	.align		4
.L_33:
        /*00bc*/ 	.byte	0x04, 0x10
        /*00be*/ 	.short	(.L_35 - .L_34)
.L_34:
        /*00c0*/ 	.word	0x00000100
        /*00c4*/ 	.word	0x00000001
        /*00c8*/ 	.word	0x00000001


	//----- nvinfo : EIATTR_CBANK_PARAM_SIZE
	.align		4
.L_35:
        /*00cc*/ 	.byte	0x03, 0x19
        /*00ce*/ 	.short	0x0048


	//----- nvinfo : EIATTR_PARAM_CBANK
	.align		4
        /*00d0*/ 	.byte	0x04, 0x0a
        /*00d2*/ 	.short	(.L_37 - .L_36)
	.align		4
.L_36:
        /*00d4*/ 	.word	index@(.nv.constant0.triton_poi_fused__native_batch_norm_legit_no_training_add_convolution_relu_9)
        /*00d8*/ 	.short	0x0210
        /*00da*/ 	.short	0x0048


	//----- nvinfo : EIATTR_SW_WAR
	.align		4
.L_37:
        /*00dc*/ 	.byte	0x04, 0x36
        /*00de*/ 	.short	(.L_39 - .L_38)
.L_38:
        /*00e0*/ 	.word	0x00000008
.L_39:


//--------------------- .nv.callgraph             --------------------------
	.section	.nv.callgraph,"",@"SHT_CUDA_CALLGRAPH"
	.align	4
	.sectionentsize	8
	.align		4
        /*0000*/ 	.word	0x00000000
	.align		4
        /*0004*/ 	.word	0xffffffff
	.align		4
        /*0008*/ 	.word	0x00000000
	.align		4
        /*000c*/ 	.word	0xfffffffe
	.align		4
        /*0010*/ 	.word	0x00000000
	.align		4
        /*0014*/ 	.word	0xfffffffd
	.align		4
        /*0018*/ 	.word	0x00000000
	.align		4
        /*001c*/ 	.word	0xfffffffc


//--------------------- .nv.constant4             --------------------------
	.section	.nv.constant4,"a",@progbits
	.align	8
	.align		8
.nv.constant4:
        /*0000*/ 	.dword	_$_str
	.align		8
        /*0008*/ 	.dword	_$_str_$_2


//--------------------- .text.triton_poi_fused__native_batch_norm_legit_no_training_add_convolution_relu_9 --------------------------
	.section	.text.triton_poi_fused__native_batch_norm_legit_no_training_add_convolution_relu_9,"ax",@progbits
	.sectionflags	@"SHF_BARRIERS=1"
	.align	128
        .global         triton_poi_fused__native_batch_norm_legit_no_training_add_convolution_relu_9
        .type           triton_poi_fused__native_batch_norm_legit_no_training_add_convolution_relu_9,@function
        .size           triton_poi_fused__native_batch_norm_legit_no_training_add_convolution_relu_9,(.L_x_1 - triton_poi_fused__native_batch_norm_legit_no_training_add_convolution_relu_9)
        .other          triton_poi_fused__native_batch_norm_legit_no_training_add_convolution_relu_9,@"STO_CUDA_ENTRY STV_DEFAULT"
triton_poi_fused__native_batch_norm_legit_no_training_add_convolution_relu_9:
.text.triton_poi_fused__native_batch_norm_legit_no_training_add_convolution_relu_9:
[----:B------:R-:W0:Y:S01]  /*0000*/  LDC R1, c[0x0][0x28] ;  /* 0x00000a00ff017b82 */ /* 0x000e220000000800 */
[----:B------:R-:W1:Y:S07]  /*0010*/  S2R R0, SR_TID.X ;  /* 0x0000000000007919 */ /* 0x000e6e0000002100 */
[----:B------:R-:W2:Y:S01]  /*0020*/  LDC.64 R4, c[0x0][0x230] ;  /* 0x00008c00ff047b82 */ /* 0x000ea20000000a00 */
[----:B------:R-:W-:Y:S02]  /*0030*/  CS2R R32, SRZ ;  /* 0x0000000000207805 */ /* 0x000fe4000001ff00 */
[----:B------:R-:W-:Y:S01]  /*0040*/  CS2R R34, SRZ ;  /* 0x0000000000227805 */ /* 0x000fe2000001ff00 */
[----:B------:R-:W3:Y:S01]  /*0050*/  S2R R6, SR_CTAID.X ;  /* 0x0000000000067919 */ /* 0x000ee20000002500 */
[----:B------:R-:W-:Y:S01]  /*0060*/  ULDC.64 UR6, c[0x0][0x208] ;  /* 0x0000820000067ab9 */ /* 0x000fe20000000a00 */
[----:B------:R-:W4:Y:S02]  /*0070*/  S2R R2, SR_CTAID.Y ;  /* 0x0000000000027919 */ /* 0x000f240000002600 */
[----:B------:R-:W5:Y:S08]  /*0080*/  LDC.64 R10, c[0x0][0x218] ;  /* 0x00008600ff0a7b82 */ /* 0x000f700000000a00 */
[----:B------:R-:W4:Y:S08]  /*0090*/  LDC.64 R20, c[0x0][0x228] ;  /* 0x00008a00ff147b82 */ /* 0x000f300000000a00 */
[----:B------:R-:W4:Y:S01]  /*00a0*/  LDC.64 R48, c[0x0][0x238] ;  /* 0x00008e00ff307b82 */ /* 0x000f220000000a00 */
[----:B-1----:R-:W-:-:S07]  /*00b0*/  IMAD.SHL.U32 R7, R0, 0x4, RZ ;  /* 0x0000000400077824 */ /* 0x002fce00078e00ff */
[----:B------:R-:W1:Y:S01]  /*00c0*/  LDC.64 R44, c[0x0][0x240] ;  /* 0x00009000ff2c7b82 */ /* 0x000e620000000a00 */
[----:B---3--:R-:W-:-:S04]  /*00d0*/  SHF.L.U32 R6, R6, 0x4, RZ ;  /* 0x0000000406067819 */ /* 0x008fc800000006ff */
[----:B------:R-:W-:-:S03]  /*00e0*/  LOP3.LUT R9, R6, 0xc, R7, 0xf8, !PT ;  /* 0x0000000c06097812 */ /* 0x000fc600078ef807 */
[----:B------:R-:W3:Y:S01]  /*00f0*/  LDC.64 R50, c[0x0][0x210] ;  /* 0x00008400ff327b82 */ /* 0x000ee20000000a00 */
[C---:B------:R-:W-:Y:S01]  /*0100*/  ISETP.GE.AND P0, PT, R9.reuse, 0x60, PT ;  /* 0x000000600900780c */ /* 0x040fe20003f06270 */
[----:B--2---:R-:W-:-:S12]  /*0110*/  IMAD.WIDE R4, R9, 0x4, R4 ;  /* 0x0000000409047825 */ /* 0x004fd800078e0204 */
[----:B------:R2:W3:Y:S01]  /*0120*/  @!P0 LDG.E.EL.128 R32, desc[UR6][R4.64] ;  /* 0x0000000604208981 */ /* 0x0004e2000c2e1d00 */
[----:B------:R-:W-:Y:S02]  /*0130*/  SHF.R.U32.HI R3, RZ, 0x2, R0 ;  /* 0x00000002ff037819 */ /* 0x000fe40000011600 */
[----:B------:R-:W-:Y:S02]  /*0140*/  CS2R R12, SRZ ;  /* 0x00000000000c7805 */ /* 0x000fe4000001ff00 */
[----:B------:R-:W-:Y:S01]  /*0150*/  CS2R R14, SRZ ;  /* 0x00000000000e7805 */ /* 0x000fe2000001ff00 */
[----:B-----5:R-:W-:Y:S01]  /*0160*/  IMAD.WIDE R10, R9, 0x4, R10 ;  /* 0x00000004090a7825 */ /* 0x020fe200078e020a */
[----:B------:R-:W-:Y:S02]  /*0170*/  SGXT.U32 R3, R3, 0x6 ;  /* 0x000000060303781a */ /* 0x000fe40000000000 */
[----:B------:R-:W-:Y:S02]  /*0180*/  CS2R R36, SRZ ;  /* 0x0000000000247805 */ /* 0x000fe4000001ff00 */
[----:B------:R-:W-:Y:S01]  /*0190*/  CS2R R38, SRZ ;  /* 0x0000000000267805 */ /* 0x000fe2000001ff00 */
[----:B0---4-:R-:W-:Y:S01]  /*01a0*/  IMAD.WIDE R20, R9, 0x4, R20 ;  /* 0x0000000409147825 */ /* 0x011fe200078e0214 */
[----:B------:R-:W-:Y:S01]  /*01b0*/  PRMT R3, R3, 0x6540, R2 ;  /* 0x0000654003037816 */ /* 0x000fe20000000002 */
[----:B------:R0:W4:Y:S01]  /*01c0*/  @!P0 LDG.E.EL.128 R12, desc[UR6][R10.64] ;  /* 0x000000060a0c8981 */ /* 0x000122000c2e1d00 */
[----:B------:R-:W-:Y:S01]  /*01d0*/  CS2R R28, SRZ ;  /* 0x00000000001c7805 */ /* 0x000fe2000001ff00 */
[----:B------:R-:W-:Y:S01]  /*01e0*/  IMAD.WIDE R48, R9, 0x4, R48 ;  /* 0x0000000409307825 */ /* 0x000fe200078e0230 */
[----:B--2---:R-:W-:-:S02]  /*01f0*/  LOP3.LUT R4, R3, 0x40, RZ, 0xfc, !PT ;  /* 0x0000004003047812 */ /* 0x004fc400078efcff */
[----:B------:R-:W-:Y:S02]  /*0200*/  CS2R R16, SRZ ;  /* 0x0000000000107805 */ /* 0x000fe4000001ff00 */
[C---:B------:R-:W-:Y:S01]  /*0210*/  LOP3.LUT R5, R3.reuse, 0x80, RZ, 0xfc, !PT ;  /* 0x0000008003057812 */ /* 0x040fe200078efcff */
[C-C-:B------:R-:W-:Y:S01]  /*0220*/  IMAD R46, R3.reuse, 0x60, R9.reuse ;  /* 0x00000060032e7824 */ /* 0x140fe200078e0209 */
[----:B------:R-:W-:Y:S01]  /*0230*/  LOP3.LUT R8, R3, 0xc0, RZ, 0xfc, !PT ;  /* 0x000000c003087812 */ /* 0x000fe200078efcff */
[--C-:B------:R-:W-:Y:S01]  /*0240*/  IMAD R3, R4, 0x60, R9.reuse ;  /* 0x0000006004037824 */ /* 0x100fe200078e0209 */
[----:B------:R-:W-:Y:S01]  /*0250*/  CS2R R18, SRZ ;  /* 0x0000000000127805 */ /* 0x000fe2000001ff00 */
[--C-:B------:R-:W-:Y:S02]  /*0260*/  IMAD R4, R5, 0x60, R9.reuse ;  /* 0x0000006005047824 */ /* 0x100fe400078e0209 */
[----:B------:R-:W-:Y:S01]  /*0270*/  IMAD R5, R8, 0x60, R9 ;  /* 0x0000006008057824 */ /* 0x000fe200078e0209 */
[----:B------:R-:W-:Y:S01]  /*0280*/  CS2R R30, SRZ ;  /* 0x00000000001e7805 */ /* 0x000fe2000001ff00 */
[----:B-1----:R-:W-:Y:S01]  /*0290*/  IMAD.WIDE R44, R9, 0x4, R44 ;  /* 0x00000004092c7825 */ /* 0x002fe200078e022c */
[----:B------:R-:W-:-:S02]  /*02a0*/  CS2R R8, SRZ ;  /* 0x0000000000087805 */ /* 0x000fc4000001ff00 */
[----:B0-----:R-:W-:Y:S02]  /*02b0*/  CS2R R10, SRZ ;  /* 0x00000000000a7805 */ /* 0x001fe4000001ff00 */
[----:B------:R-:W-:Y:S02]  /*02c0*/  CS2R R40, SRZ ;  /* 0x0000000000287805 */ /* 0x000fe4000001ff00 */
[----:B------:R-:W-:Y:S01]  /*02d0*/  CS2R R42, SRZ ;  /* 0x00000000002a7805 */ /* 0x000fe2000001ff00 */
[--C-:B---3--:R-:W-:Y:S01]  /*02e0*/  IMAD.WIDE R58, R46, 0x4, R50.reuse ;  /* 0x000000042e3a7825 */ /* 0x108fe200078e0232 */
[----:B------:R0:W2:Y:S03]  /*02f0*/  @!P0 LDG.E.EL.128 R16, desc[UR6][R20.64] ;  /* 0x0000000614108981 */ /* 0x0000a6000c2e1d00 */
[--C-:B------:R-:W-:Y:S01]  /*0300*/  IMAD.WIDE R56, R3, 0x4, R50.reuse ;  /* 0x0000000403387825 */ /* 0x100fe200078e0232 */
[----:B------:R-:W4:Y:S03]  /*0310*/  @!P0 LDG.E.EL.128 R36, desc[UR6][R58.64] ;  /* 0x000000063a248981 */ /* 0x000f26000c2e1d00 */
[--C-:B------:R-:W-:Y:S01]  /*0320*/  IMAD.WIDE R52, R4, 0x4, R50.reuse ;  /* 0x0000000404347825 */ /* 0x100fe200078e0232 */
[----:B------:R-:W3:Y:S03]  /*0330*/  @!P0 LDG.E.EL.128 R28, desc[UR6][R56.64] ;  /* 0x00000006381c8981 */ /* 0x000ee6000c2e1d00 */
[----:B------:R-:W-:Y:S01]  /*0340*/  IMAD.WIDE R50, R5, 0x4, R50 ;  /* 0x0000000405327825 */ /* 0x000fe200078e0232 */
[----:B------:R-:W5:Y:S04]  /*0350*/  @!P0 LDG.E.EL.128 R8, desc[UR6][R52.64] ;  /* 0x0000000634088981 */ /* 0x000f68000c2e1d00 */
[----:B------:R-:W2:Y:S01]  /*0360*/  @!P0 LDG.E.EL.128 R40, desc[UR6][R50.64] ;  /* 0x0000000632288981 */ /* 0x000ea2000c2e1d00 */
[----:B------:R-:W-:-:S02]  /*0370*/  CS2R R24, SRZ ;  /* 0x0000000000187805 */ /* 0x000fc4000001ff00 */
[----:B------:R-:W-:Y:S02]  /*0380*/  CS2R R26, SRZ ;  /* 0x00000000001a7805 */ /* 0x000fe4000001ff00 */
[----:B0-----:R-:W-:Y:S02]  /*0390*/  CS2R R20, SRZ ;  /* 0x0000000000147805 */ /* 0x001fe4000001ff00 */
[----:B------:R-:W-:Y:S02]  /*03a0*/  CS2R R22, SRZ ;  /* 0x0000000000167805 */ /* 0x000fe4000001ff00 */
[----:B------:R-:W2:Y:S04]  /*03b0*/  @!P0 LDG.E.EL.128 R24, desc[UR6][R48.64] ;  /* 0x0000000630188981 */ /* 0x000ea8000c2e1d00 */
[----:B------:R0:W2:Y:S01]  /*03c0*/  @!P0 LDG.E.EL.128 R20, desc[UR6][R44.64] ;  /* 0x000000062c148981 */ /* 0x0000a2000c2e1d00 */
[----:B------:R-:W-:Y:S01]  /*03d0*/  HFMA2.MMA R47, -RZ, RZ, 1.625, 0 ;  /* 0x3e800000ff2f7435 */ /* 0x000fe200000001ff */
[----:B------:R-:W-:Y:S01]  /*03e0*/  FADD R32, R32, 9.9999997473787516356e-06 ;  /* 0x3727c5ac20207421 */ /* 0x000fe20000000000 */
[----:B------:R-:W-:-:S03]  /*03f0*/  FADD R33, R33, 9.9999997473787516356e-06 ;  /* 0x3727c5ac21217421 */ /* 0x000fc60000000000 */
[----:B------:R-:W1:Y:S08]  /*0400*/  MUFU.SQRT R54, R32 ;  /* 0x0000002000367308 */ /* 0x000e700000002000 */
[----:B------:R0:W0:Y:S01]  /*0410*/  MUFU.SQRT R55, R33 ;  /* 0x0000002100377308 */ /* 0x0000220000002000 */
[----:B-1----:R-:W-:Y:S01]  /*0420*/  FSETP.GT.AND P1, PT, R54, 8.50705917302346158658e+37, PT ;  /* 0x7e8000003600780b */ /* 0x002fe20003f24000 */
[----:B0-----:R-:W-:Y:S01]  /*0430*/  FADD R33, R34, 9.9999997473787516356e-06 ;  /* 0x3727c5ac22217421 */ /* 0x001fe20000000000 */
[----:B------:R-:W-:-:S02]  /*0440*/  FSETP.GEU.AND P3, PT, R54, 1.175494350822287508e-38, PT ;  /* 0x008000003600780b */ /* 0x000fc40003f6e000 */
[C---:B------:R-:W-:Y:S02]  /*0450*/  FSETP.GT.AND P2, PT, R55.reuse, 8.50705917302346158658e+37, PT ;  /* 0x7e8000003700780b */ /* 0x040fe40003f44000 */
[----:B------:R-:W-:Y:S01]  /*0460*/  FSETP.GEU.AND P4, PT, R55, 1.175494350822287508e-38, PT ;  /* 0x008000003700780b */ /* 0x000fe20003f8e000 */
[----:B------:R-:W0:Y:S06]  /*0470*/  MUFU.SQRT R33, R33 ;  /* 0x0000002100217308 */ /* 0x000e2c0000002000 */
[----:B------:R-:W-:-:S04]  /*0480*/  @P1 FMUL R54, R54, 0.25 ;  /* 0x3e80000036361820 */ /* 0x000fc80000400000 */
[----:B------:R-:W-:Y:S01]  /*0490*/  @!P3 FMUL R54, R54, 16777216 ;  /* 0x4b8000003636b820 */ /* 0x000fe20000400000 */
[----:B------:R-:W-:-:S04]  /*04a0*/  @P2 FMUL R55, R55, 0.25 ;  /* 0x3e80000037372820 */ /* 0x000fc80000400000 */
[----:B------:R-:W-:Y:S01]  /*04b0*/  @!P4 FMUL R55, R55, 16777216 ;  /* 0x4b8000003737c820 */ /* 0x000fe20000400000 */
[----:B------:R-:W1:Y:S01]  /*04c0*/  MUFU.RCP R54, R54 ;  /* 0x0000003600367308 */ /* 0x000e620000001000 */
[----:B------:R-:W-:Y:S02]  /*04d0*/  FSEL R45, R47, 1, P1 ;  /* 0x3f8000002f2d7808 */ /* 0x000fe40000800000 */
[----:B0-----:R-:W-:-:S05]  /*04e0*/  FSETP.GT.AND P1, PT, R33, 8.50705917302346158658e+37, PT ;  /* 0x7e8000002100780b */ /* 0x001fca0003f24000 */
[----:B------:R0:W2:Y:S01]  /*04f0*/  MUFU.RCP R32, R55 ;  /* 0x0000003700207308 */ /* 0x0000a20000001000 */
[----:B------:R-:W-:Y:S02]  /*0500*/  FSEL R49, R47, 1, P2 ;  /* 0x3f8000002f317808 */ /* 0x000fe40001000000 */
[----:B------:R-:W-:Y:S01]  /*0510*/  FSETP.GEU.AND P2, PT, R33, 1.175494350822287508e-38, PT ;  /* 0x008000002100780b */ /* 0x000fe20003f4e000 */
[----:B------:R-:W-:Y:S01]  /*0520*/  @!P3 FMUL R45, R45, 16777216 ;  /* 0x4b8000002d2db820 */ /* 0x000fe20000400000 */
[C---:B----4-:R-:W-:Y:S01]  /*0530*/  FADD R36, R12.reuse, R36 ;  /* 0x000000240c247221 */ /* 0x050fe20000000000 */
[----:B------:R-:W-:Y:S01]  /*0540*/  @!P4 FMUL R49, R49, 16777216 ;  /* 0x4b8000003131c820 */ /* 0x000fe20000400000 */
[C---:B---3--:R-:W-:Y:S01]  /*0550*/  FADD R28, R12.reuse, R28 ;  /* 0x0000001c0c1c7221 */ /* 0x048fe20000000000 */
[C---:B-----5:R-:W-:Y:S01]  /*0560*/  FADD R8, R12.reuse, R8 ;  /* 0x000000080c087221 */ /* 0x060fe20000000000 */
[----:B--2---:R-:W-:Y:S01]  /*0570*/  FADD R40, R12, R40 ;  /* 0x000000280c287221 */ /* 0x004fe20000000000 */
[----:B------:R-:W-:Y:S01]  /*0580*/  @P1 FMUL R33, R33, 0.25 ;  /* 0x3e80000021211820 */ /* 0x000fe20000400000 */
[----:B-1----:R-:W-:Y:S01]  /*0590*/  FMUL R34, R54, R45 ;  /* 0x0000002d36227220 */ /* 0x002fe20000400000 */
[--C-:B------:R-:W-:Y:S01]  /*05a0*/  FADD R45, R36, -R16.reuse ;  /* 0x80000010242d7221 */ /* 0x100fe20000000000 */
[--C-:B0-----:R-:W-:Y:S01]  /*05b0*/  FADD R55, R8, -R16.reuse ;  /* 0x8000001008377221 */ /* 0x101fe20000000000 */
[--C-:B------:R-:W-:Y:S01]  /*05c0*/  FADD R61, R40, -R16.reuse ;  /* 0x80000010283d7221 */ /* 0x100fe20000000000 */
[----:B------:R-:W-:Y:S01]  /*05d0*/  FMUL R32, R32, R49 ;  /* 0x0000003120207220 */ /* 0x000fe20000400000 */
[----:B------:R-:W-:Y:S01]  /*05e0*/  FADD R49, R28, -R16 ;  /* 0x800000101c317221 */ /* 0x000fe20000000000 */
[----:B------:R-:W-:Y:S01]  /*05f0*/  @!P2 FMUL R33, R33, 16777216 ;  /* 0x4b8000002121a820 */ /* 0x000fe20000400000 */
[C---:B------:R-:W-:Y:S01]  /*0600*/  FMUL R45, R34.reuse, R45 ;  /* 0x0000002d222d7220 */ /* 0x040fe20000400000 */
[C---:B------:R-:W-:Y:S01]  /*0610*/  FMUL R55, R34.reuse, R55 ;  /* 0x0000003722377220 */ /* 0x040fe20000400000 */
[C---:B------:R-:W-:Y:S01]  /*0620*/  FMUL R49, R34.reuse, R49 ;  /* 0x0000003122317220 */ /* 0x040fe20000400000 */
[----:B------:R-:W-:Y:S01]  /*0630*/  FMUL R61, R34, R61 ;  /* 0x0000003d223d7220 */ /* 0x000fe20000400000 */
[-CC-:B------:R-:W-:Y:S01]  /*0640*/  FFMA R45, R45, R24.reuse, R20.reuse ;  /* 0x000000182d2d7223 */ /* 0x180fe20000000014 */
[-CC-:B------:R-:W-:Y:S01]  /*0650*/  FFMA R12, R55, R24.reuse, R20.reuse ;  /* 0x00000018370c7223 */ /* 0x180fe20000000014 */
[-CC-:B------:R-:W-:Y:S01]  /*0660*/  FFMA R44, R49, R24.reuse, R20.reuse ;  /* 0x00000018312c7223 */ /* 0x180fe20000000014 */
[----:B------:R-:W0:Y:S01]  /*0670*/  MUFU.RCP R33, R33 ;  /* 0x0000002100217308 */ /* 0x000e220000001000 */
[----:B------:R-:W-:-:S02]  /*0680*/  FFMA R24, R61, R24, R20 ;  /* 0x000000183d187223 */ /* 0x000fc40000000014 */
[----:B------:R-:W1:Y:S01]  /*0690*/  LDC.64 R60, c[0x0][0x220] ;  /* 0x00008800ff3c7b82 */ /* 0x000e620000000a00 */
[C---:B------:R-:W-:Y:S01]  /*06a0*/  FADD R37, R13.reuse, R37 ;  /* 0x000000250d257221 */ /* 0x040fe20000000000 */
[C---:B------:R-:W-:Y:S01]  /*06b0*/  FADD R29, R13.reuse, R29 ;  /* 0x0000001d0d1d7221 */ /* 0x040fe20000000000 */
[C---:B------:R-:W-:Y:S01]  /*06c0*/  FADD R41, R13.reuse, R41 ;  /* 0x000000290d297221 */ /* 0x040fe20000000000 */
[----:B------:R-:W-:Y:S01]  /*06d0*/  FADD R9, R13, R9 ;  /* 0x000000090d097221 */ /* 0x000fe20000000000 */
[----:B------:R-:W-:Y:S01]  /*06e0*/  FSEL R34, R47, 1, P1 ;  /* 0x3f8000002f227808 */ /* 0x000fe20000800000 */
[--C-:B------:R-:W-:Y:S01]  /*06f0*/  FADD R13, R37, -R17.reuse ;  /* 0x80000011250d7221 */ /* 0x100fe20000000000 */
[--C-:B------:R-:W-:Y:S01]  /*0700*/  FADD R49, R29, -R17.reuse ;  /* 0x800000111d317221 */ /* 0x100fe20000000000 */
[--C-:B------:R-:W-:Y:S01]  /*0710*/  FADD R55, R41, -R17.reuse ;  /* 0x8000001129377221 */ /* 0x100fe20000000000 */
[----:B------:R-:W-:Y:S01]  /*0720*/  FADD R17, R9, -R17 ;  /* 0x8000001109117221 */ /* 0x000fe20000000000 */
[----:B------:R-:W-:Y:S01]  /*0730*/  @!P2 FMUL R34, R34, 16777216 ;  /* 0x4b8000002222a820 */ /* 0x000fe20000400000 */
[C---:B------:R-:W-:Y:S01]  /*0740*/  FADD R30, R14.reuse, R30 ;  /* 0x0000001e0e1e7221 */ /* 0x040fe20000000000 */
[----:B------:R-:W-:Y:S01]  /*0750*/  FADD R38, R14, R38 ;  /* 0x000000260e267221 */ /* 0x000fe20000000000 */
[C---:B------:R-:W-:Y:S01]  /*0760*/  FMUL R48, R32.reuse, R49 ;  /* 0x0000003120307220 */ /* 0x040fe20000400000 */
[C---:B------:R-:W-:Y:S01]  /*0770*/  FMUL R16, R32.reuse, R55 ;  /* 0x0000003720107220 */ /* 0x040fe20000400000 */
[C---:B------:R-:W-:Y:S01]  /*0780*/  FMUL R54, R32.reuse, R17 ;  /* 0x0000001120367220 */ /* 0x040fe20000400000 */
[----:B------:R-:W-:Y:S01]  /*0790*/  FMUL R20, R32, R13 ;  /* 0x0000000d20147220 */ /* 0x000fe20000400000 */
[----:B------:R-:W-:Y:S01]  /*07a0*/  FADD R35, R35, 9.9999997473787516356e-06 ;  /* 0x3727c5ac23237421 */ /* 0x000fe20000000000 */
[----:B0-----:R-:W-:Y:S01]  /*07b0*/  FMUL R33, R33, R34 ;  /* 0x0000002221217220 */ /* 0x001fe20000400000 */
[C---:B------:R-:W-:Y:S01]  /*07c0*/  FADD R42, R14.reuse, R42 ;  /* 0x0000002a0e2a7221 */ /* 0x040fe20000000000 */
[----:B------:R-:W-:Y:S01]  /*07d0*/  FADD R10, R14, R10 ;  /* 0x0000000a0e0a7221 */ /* 0x000fe20000000000 */
[--C-:B------:R-:W-:Y:S01]  /*07e0*/  FADD R32, R30, -R18.reuse ;  /* 0x800000121e207221 */ /* 0x100fe20000000000 */
[--C-:B------:R-:W-:Y:S01]  /*07f0*/  FADD R14, R38, -R18.reuse ;  /* 0x80000012260e7221 */ /* 0x100fe20000000000 */
[-CC-:B------:R-:W-:Y:S01]  /*0800*/  FFMA R48, R48, R25.reuse, R21.reuse ;  /* 0x0000001930307223 */ /* 0x180fe20000000015 */
[-CC-:B------:R-:W-:Y:S01]  /*0810*/  FFMA R20, R20, R25.reuse, R21.reuse ;  /* 0x0000001914147223 */ /* 0x180fe20000000015 */
[-CC-:B------:R-:W-:Y:S01]  /*0820*/  FFMA R13, R54, R25.reuse, R21.reuse ;  /* 0x00000019360d7223 */ /* 0x180fe20000000015 */
[----:B------:R-:W-:Y:S01]  /*0830*/  FFMA R25, R16, R25, R21 ;  /* 0x0000001910197223 */ /* 0x000fe20000000015 */
[--C-:B------:R-:W-:Y:S01]  /*0840*/  FADD R34, R42, -R18.reuse ;  /* 0x800000122a227221 */ /* 0x100fe20000000000 */
[----:B------:R0:W2:Y:S01]  /*0850*/  MUFU.SQRT R16, R35 ;  /* 0x0000002300107308 */ /* 0x0000a20000002000 */
[C---:B------:R-:W-:Y:S01]  /*0860*/  FMUL R21, R33.reuse, R32 ;  /* 0x0000002021157220 */ /* 0x040fe20000400000 */
[----:B------:R-:W-:Y:S01]  /*0870*/  FADD R18, R10, -R18 ;  /* 0x800000120a127221 */ /* 0x000fe20000000000 */
[C---:B------:R-:W-:Y:S01]  /*0880*/  FMUL R17, R33.reuse, R34 ;  /* 0x0000002221117220 */ /* 0x040fe20000400000 */
[----:B0-----:R-:W-:Y:S01]  /*0890*/  FMUL R35, R33, R14 ;  /* 0x0000000e21237220 */ /* 0x001fe20000400000 */
[--C-:B------:R-:W-:Y:S01]  /*08a0*/  FFMA R14, R21, R26, R22.reuse ;  /* 0x0000001a150e7223 */ /* 0x100fe20000000016 */
[----:B------:R-:W-:Y:S01]  /*08b0*/  FMUL R49, R33, R18 ;  /* 0x0000001221317220 */ /* 0x000fe20000400000 */
[----:B------:R-:W-:Y:S01]  /*08c0*/  CS2R R32, SRZ ;  /* 0x0000000000207805 */ /* 0x000fe2000001ff00 */
[----:B------:R-:W-:Y:S01]  /*08d0*/  FFMA R21, R35, R26, R22 ;  /* 0x0000001a23157223 */ /* 0x000fe20000000016 */
[----:B------:R-:W-:Y:S01]  /*08e0*/  CS2R R34, SRZ ;  /* 0x0000000000227805 */ /* 0x000fe2000001ff00 */
[----:B-1----:R-:W-:-:S05]  /*08f0*/  IMAD.WIDE R54, R46, 0x4, R60 ;  /* 0x000000042e367825 */ /* 0x002fca00078e023c */
[----:B------:R0:W3:Y:S01]  /*0900*/  @!P0 LDG.E.EL.128 R32, desc[UR6][R54.64] ;  /* 0x0000000636208981 */ /* 0x0000e2000c2e1d00 */
[C---:B--2---:R-:W-:Y:S02]  /*0910*/  FSETP.GT.AND P1, PT, R16.reuse, 8.50705917302346158658e+37, PT ;  /* 0x7e8000001000780b */ /* 0x044fe40003f24000 */
[----:B------:R-:W-:Y:S01]  /*0920*/  FSETP.GEU.AND P2, PT, R16, 1.175494350822287508e-38, PT ;  /* 0x008000001000780b */ /* 0x000fe20003f4e000 */
[-CC-:B------:R-:W-:Y:S01]  /*0930*/  FFMA R49, R49, R26.reuse, R22.reuse ;  /* 0x0000001a31317223 */ /* 0x180fe20000000016 */
[----:B------:R-:W-:-:S09]  /*0940*/  FFMA R26, R17, R26, R22 ;  /* 0x0000001a111a7223 */ /* 0x000fd20000000016 */
[----:B------:R-:W-:-:S04]  /*0950*/  @P1 FMUL R16, R16, 0.25 ;  /* 0x3e80000010101820 */ /* 0x000fc80000400000 */
[----:B------:R-:W-:-:S04]  /*0960*/  @!P2 FMUL R16, R16, 16777216 ;  /* 0x4b8000001010a820 */ /* 0x000fc80000400000 */
[----:B------:R1:W2:Y:S01]  /*0970*/  MUFU.RCP R17, R16 ;  /* 0x0000001000117308 */ /* 0x0002a20000001000 */
[----:B------:R-:W-:Y:S01]  /*0980*/  FSEL R18, R47, 1, P1 ;  /* 0x3f8000002f127808 */ /* 0x000fe20000800000 */
[C---:B------:R-:W-:Y:S01]  /*0990*/  FADD R31, R15.reuse, R31 ;  /* 0x0000001f0f1f7221 */ /* 0x040fe20000000000 */
[C---:B------:R-:W-:Y:S01]  /*09a0*/  FADD R39, R15.reuse, R39 ;  /* 0x000000270f277221 */ /* 0x040fe20000000000 */
[C---:B------:R-:W-:Y:S02]  /*09b0*/  FADD R11, R15.reuse, R11 ;  /* 0x0000000b0f0b7221 */ /* 0x040fe40000000000 */
[----:B------:R-:W-:Y:S01]  /*09c0*/  @!P2 FMUL R18, R18, 16777216 ;  /* 0x4b8000001212a820 */ /* 0x000fe20000400000 */
[----:B------:R-:W-:Y:S01]  /*09d0*/  FADD R43, R15, R43 ;  /* 0x0000002b0f2b7221 */ /* 0x000fe20000000000 */
[--C-:B------:R-:W-:Y:S01]  /*09e0*/  FADD R22, R31, -R19.reuse ;  /* 0x800000131f167221 */ /* 0x100fe20000000000 */
[--C-:B------:R-:W-:Y:S02]  /*09f0*/  FADD R46, R11, -R19.reuse ;  /* 0x800000130b2e7221 */ /* 0x100fe40000000000 */
[--C-:B-1----:R-:W-:Y:S01]  /*0a00*/  FADD R16, R43, -R19.reuse ;  /* 0x800000132b107221 */ /* 0x102fe20000000000 */
[----:B--2---:R-:W-:Y:S01]  /*0a10*/  FMUL R17, R17, R18 ;  /* 0x0000001211117220 */ /* 0x004fe20000400000 */
[----:B------:R-:W-:-:S03]  /*0a20*/  FADD R18, R39, -R19 ;  /* 0x8000001327127221 */ /* 0x000fc60000000000 */
[C---:B------:R-:W-:Y:S01]  /*0a30*/  FMUL R22, R17.reuse, R22 ;  /* 0x0000001611167220 */ /* 0x040fe20000400000 */
[C---:B------:R-:W-:Y:S01]  /*0a40*/  FMUL R18, R17.reuse, R18 ;  /* 0x0000001211127220 */ /* 0x040fe20000400000 */
[C---:B------:R-:W-:Y:S01]  /*0a50*/  FMUL R46, R17.reuse, R46 ;  /* 0x0000002e112e7220 */ /* 0x040fe20000400000 */
[----:B------:R-:W-:Y:S01]  /*0a60*/  FMUL R16, R17, R16 ;  /* 0x0000001011107220 */ /* 0x000fe20000400000 */
[-CC-:B------:R-:W-:Y:S01]  /*0a70*/  FFMA R15, R22, R27.reuse, R23.reuse ;  /* 0x0000001b160f7223 */ /* 0x180fe20000000017 */
[-CC-:B0-----:R-:W-:Y:S01]  /*0a80*/  FFMA R54, R18, R27.reuse, R23.reuse ;  /* 0x0000001b12367223 */ /* 0x181fe20000000017 */
[-CC-:B------:R-:W-:Y:S01]  /*0a90*/  FFMA R55, R46, R27.reuse, R23.reuse ;  /* 0x0000001b2e377223 */ /* 0x180fe20000000017 */
[----:B------:R-:W-:Y:S01]  /*0aa0*/  FFMA R27, R16, R27, R23 ;  /* 0x0000001b101b7223 */ /* 0x000fe20000000017 */
[----:B------:R-:W-:Y:S02]  /*0ab0*/  CS2R R16, SRZ ;  /* 0x0000000000107805 */ /* 0x000fe4000001ff00 */
[----:B------:R-:W-:Y:S01]  /*0ac0*/  CS2R R18, SRZ ;  /* 0x0000000000127805 */ /* 0x000fe2000001ff00 */
[----:B------:R-:W-:-:S05]  /*0ad0*/  IMAD.WIDE R22, R3, 0x4, R60 ;  /* 0x0000000403167825 */ /* 0x000fca00078e023c */
[----:B------:R0:W2:Y:S01]  /*0ae0*/  @!P0 LDG.E.EL.128 R16, desc[UR6][R22.64] ;  /* 0x0000000616108981 */ /* 0x0000a2000c2e1d00 */
[C---:B------:R-:W-:Y:S02]  /*0af0*/  FSETP.GEU.AND P2, PT, R20.reuse, RZ, PT ;  /* 0x000000ff1400720b */ /* 0x040fe40003f4e000 */
[C---:B------:R-:W-:Y:S02]  /*0b00*/  FSETP.GEU.AND P1, PT, R21.reuse, RZ, PT ;  /* 0x000000ff1500720b */ /* 0x040fe40003f2e000 */
[----:B------:R-:W-:Y:S02]  /*0b10*/  FSEL R20, R20, RZ, P2 ;  /* 0x000000ff14147208 */ /* 0x000fe40001000000 */
[----:B------:R-:W-:Y:S01]  /*0b20*/  FSEL R21, R21, RZ, P1 ;  /* 0x000000ff15157208 */ /* 0x000fe20000800000 */
[----:B------:R-:W-:Y:S01]  /*0b30*/  IMAD.WIDE R46, R4, 0x4, R60 ;  /* 0x00000004042e7825 */ /* 0x000fe200078e023c */
[----:B0-----:R-:W-:Y:S02]  /*0b40*/  CS2R R22, SRZ ;  /* 0x0000000000167805 */ /* 0x001fe4000001ff00 */
[----:B------:R-:W-:-:S02]  /*0b50*/  FSETP.GEU.AND P2, PT, R45, RZ, PT ;  /* 0x000000ff2d00720b */ /* 0x000fc40003f4e000 */
[C---:B------:R-:W-:Y:S02]  /*0b60*/  FSETP.GEU.AND P1, PT, R44.reuse, RZ, PT ;  /* 0x000000ff2c00720b */ /* 0x040fe40003f2e000 */
[----:B------:R-:W-:Y:S02]  /*0b70*/  FSEL R45, R45, RZ, P2 ;  /* 0x000000ff2d2d7208 */ /* 0x000fe40001000000 */
[----:B------:R-:W-:Y:S01]  /*0b80*/  FSEL R3, R44, RZ, P1 ;  /* 0x000000ff2c037208 */ /* 0x000fe20000800000 */
[----:B------:R-:W-:-:S04]  /*0b90*/  IMAD.WIDE R60, R5, 0x4, R60 ;  /* 0x00000004053c7825 */ /* 0x000fc800078e023c */
[----:B---3--:R-:W-:Y:S01]  /*0ba0*/  FADD R33, R20, R33 ;  /* 0x0000002114217221 */ /* 0x008fe20000000000 */
[----:B------:R-:W-:Y:S01]  /*0bb0*/  FADD R34, R21, R34 ;  /* 0x0000002215227221 */ /* 0x000fe20000000000 */
[----:B------:R-:W-:-:S06]  /*0bc0*/  CS2R R20, SRZ ;  /* 0x0000000000147805 */ /* 0x000fcc000001ff00 */
[----:B------:R0:W3:Y:S01]  /*0bd0*/  @!P0 LDG.E.EL.128 R20, desc[UR6][R46.64] ;  /* 0x000000062e148981 */ /* 0x0000e2000c2e1d00 */
[----:B------:R-:W-:Y:S01]  /*0be0*/  FADD R32, R45, R32 ;  /* 0x000000202d207221 */ /* 0x000fe20000000000 */
[----:B------:R-:W-:Y:S02]  /*0bf0*/  CS2R R44, SRZ ;  /* 0x00000000002c7805 */ /* 0x000fe4000001ff00 */
[----:B0-----:R-:W-:-:S06]  /*0c00*/  CS2R R46, SRZ ;  /* 0x00000000002e7805 */ /* 0x001fcc000001ff00 */
[----:B------:R0:W4:Y:S01]  /*0c10*/  @!P0 LDG.E.EL.128 R44, desc[UR6][R60.64] ;  /* 0x000000063c2c8981 */ /* 0x000122000c2e1d00 */
[----:B------:R-:W1:Y:S08]  /*0c20*/  S2UR UR5, SR_CgaCtaId ;  /* 0x00000000000579c3 */ /* 0x000e700000008800 */
[----:B------:R-:W-:Y:S01]  /*0c30*/  BAR.SYNC.DEFER_BLOCKING 0x0 ;  /* 0x0000000000007b1d */ /* 0x000fe20000010000 */
[----:B------:R-:W-:Y:S01]  /*0c40*/  FSETP.GEU.AND P1, PT, R15, RZ, PT ;  /* 0x000000ff0f00720b */ /* 0x000fe20003f2e000 */
[----:B--2---:R-:W-:-:S04]  /*0c50*/  FADD R16, R3, R16 ;  /* 0x0000001003107221 */ /* 0x004fc80000000000 */
[----:B------:R-:W2:Y:S01]  /*0c60*/  S2R R3, SR_TID.X ;  /* 0x0000000000037919 */ /* 0x000ea20000002100 */
[C---:B------:R-:W-:Y:S02]  /*0c70*/  FSETP.GEU.AND P2, PT, R14.reuse, RZ, PT ;  /* 0x000000ff0e00720b */ /* 0x040fe40003f4e000 */
[----:B------:R-:W-:Y:S02]  /*0c80*/  FSEL R4, R15, RZ, P1 ;  /* 0x000000ff0f047208 */ /* 0x000fe40000800000 */
[----:B------:R-:W-:Y:S02]  /*0c90*/  FSEL R5, R14, RZ, P2 ;  /* 0x000000ff0e057208 */ /* 0x000fe40001000000 */
[----:B------:R-:W-:Y:S01]  /*0ca0*/  FSETP.GEU.AND P1, PT, R12, RZ, PT ;  /* 0x000000ff0c00720b */ /* 0x000fe20003f2e000 */
[----:B------:R-:W-:Y:S02]  /*0cb0*/  FADD R19, R4, R19 ;  /* 0x0000001304137221 */ /* 0x000fe40000000000 */
[----:B------:R-:W-:Y:S01]  /*0cc0*/  FADD R18, R5, R18 ;  /* 0x0000001205127221 */ /* 0x000fe20000000000 */
[----:B------:R-:W-:Y:S01]  /*0cd0*/  FSEL R5, R12, RZ, P1 ;  /* 0x000000ff0c057208 */ /* 0x000fe20000800000 */
[----:B------:R-:W-:-:S02]  /*0ce0*/  UMOV UR4, 0x400 ;  /* 0x0000040000047882 */ /* 0x000fc40000000000 */
[----:B-1----:R-:W-:Y:S01]  /*0cf0*/  UPRMT UR4, UR5, 0x654, UR4 ;  /* 0x0000065405047896 */ /* 0x002fe20008000004 */
[----:B------:R-:W-:Y:S02]  /*0d00*/  FSETP.GEU.AND P3, PT, R48, RZ, PT ;  /* 0x000000ff3000720b */ /* 0x000fe40003f6e000 */
[----:B------:R-:W-:Y:S01]  /*0d10*/  FSETP.GEU.AND P1, PT, R54, RZ, PT ;  /* 0x000000ff3600720b */ /* 0x000fe20003f2e000 */
[----:B--2---:R-:W-:Y:S01]  /*0d20*/  IMAD.SHL.U32 R4, R3, 0x400, RZ ;  /* 0x0000040003047824 */ /* 0x004fe200078e00ff */
[----:B------:R-:W-:-:S04]  /*0d30*/  SHF.R.U32.HI R15, RZ, 0x2, R3 ;  /* 0x00000002ff0f7819 */ /* 0x000fc80000011603 */
[----:B------:R-:W-:Y:S02]  /*0d40*/  LOP3.LUT R12, R4, 0xc00, RZ, 0xc0, !PT ;  /* 0x00000c00040c7812 */ /* 0x000fe400078ec0ff */
[----:B------:R-:W-:Y:S02]  /*0d50*/  SGXT.U32 R15, R15, 0x6 ;  /* 0x000000060f0f781a */ /* 0x000fe40000000000 */
[C---:B0-----:R-:W-:Y:S02]  /*0d60*/  LOP3.LUT R61, R12.reuse, 0x100, RZ, 0xfc, !PT ;  /* 0x000001000c3d7812 */ /* 0x041fe400078efcff */
[C---:B------:R-:W-:Y:S02]  /*0d70*/  LOP3.LUT R14, R12.reuse, 0x200, RZ, 0xfc, !PT ;  /* 0x000002000c0e7812 */ /* 0x040fe400078efcff */
[----:B------:R-:W-:Y:S02]  /*0d80*/  LOP3.LUT R4, R12, R15, RZ, 0xfc, !PT ;  /* 0x0000000f0c047212 */ /* 0x000fe400078efcff */
[----:B------:R-:W-:-:S02]  /*0d90*/  LEA.HI R61, R61, UR4, RZ, 0x1c ;  /* 0x000000043d3d7c11 */ /* 0x000fc4000f8fe0ff */
[----:B------:R-:W-:Y:S02]  /*0da0*/  LEA.HI R15, R12, UR4, RZ, 0x1c ;  /* 0x000000040c0f7c11 */ /* 0x000fe4000f8fe0ff */
[----:B------:R-:W-:Y:S02]  /*0db0*/  FSEL R48, R48, RZ, P3 ;  /* 0x000000ff30307208 */ /* 0x000fe40001800000 */
[----:B------:R-:W-:Y:S02]  /*0dc0*/  LEA.HI R14, R14, UR4, RZ, 0x1c ;  /* 0x000000040e0e7c11 */ /* 0x000fe4000f8fe0ff */
[----:B------:R-:W-:Y:S02]  /*0dd0*/  FSEL R54, R54, RZ, P1 ;  /* 0x000000ff36367208 */ /* 0x000fe40000800000 */
[----:B------:R-:W-:Y:S02]  /*0de0*/  FSETP.GEU.AND P3, PT, R13, RZ, PT ;  /* 0x000000ff0d00720b */ /* 0x000fe40003f6e000 */
[----:B------:R-:W-:-:S02]  /*0df0*/  LEA R15, R4, R15, 0x2 ;  /* 0x0000000f040f7211 */ /* 0x000fc400078e10ff */
[----:B------:R-:W-:Y:S02]  /*0e00*/  FSETP.GEU.AND P2, PT, R49, RZ, PT ;  /* 0x000000ff3100720b */ /* 0x000fe40003f4e000 */
[----:B------:R-:W-:Y:S01]  /*0e10*/  FSETP.GEU.AND P1, PT, R55, RZ, PT ;  /* 0x000000ff3700720b */ /* 0x000fe20003f2e000 */
[----:B------:R-:W-:Y:S01]  /*0e20*/  FADD R35, R54, R35 ;  /* 0x0000002336237221 */ /* 0x000fe20000000000 */
[----:B------:R-:W-:Y:S01]  /*0e30*/  FSETP.GEU.AND P4, PT, R24, RZ, PT ;  /* 0x000000ff1800720b */ /* 0x000fe20003f8e000 */
[----:B------:R-:W-:Y:S01]  /*0e40*/  FADD R17, R48, R17 ;  /* 0x0000001130117221 */ /* 0x000fe20000000000 */
[----:B------:R-:W-:Y:S01]  /*0e50*/  FSEL R49, R49, RZ, P2 ;  /* 0x000000ff31317208 */ /* 0x000fe20001000000 */
[----:B------:R-:W-:Y:S01]  /*0e60*/  STS [R15], R32 ;  /* 0x000000200f007388 */ /* 0x000fe20000000800 */
[----:B------:R-:W-:Y:S02]  /*0e70*/  FSEL R48, R55, RZ, P1 ;  /* 0x000000ff37307208 */ /* 0x000fe40000800000 */
[----:B------:R-:W-:-:S02]  /*0e80*/  FSETP.GEU.AND P2, PT, R26, RZ, PT ;  /* 0x000000ff1a00720b */ /* 0x000fc40003f4e000 */
[----:B------:R-:W-:Y:S01]  /*0e90*/  FSETP.GEU.AND P1, PT, R27, RZ, PT ;  /* 0x000000ff1b00720b */ /* 0x000fe20003f2e000 */
[----:B------:R-:W-:Y:S04]  /*0ea0*/  @!P0 STG.E.128 desc[UR6][R58.64], R36 ;  /* 0x000000243a008986 */ /* 0x000fe8000c101d06 */
[----:B------:R-:W-:Y:S04]  /*0eb0*/  @!P0 STG.E.128 desc[UR6][R56.64], R28 ;  /* 0x0000001c38008986 */ /* 0x000fe8000c101d06 */
[----:B------:R0:W-:Y:S04]  /*0ec0*/  @!P0 STG.E.128 desc[UR6][R52.64], R8 ;  /* 0x0000000834008986 */ /* 0x0001e8000c101d06 */
[----:B------:R-:W-:Y:S01]  /*0ed0*/  @!P0 STG.E.128 desc[UR6][R50.64], R40 ;  /* 0x0000002832008986 */ /* 0x000fe2000c101d06 */
[----:B------:R-:W-:-:S04]  /*0ee0*/  SHF.R.U32.HI R3, RZ, 0x2, R3 ;  /* 0x00000002ff037819 */ /* 0x000fc80000011603 */
[----:B------:R-:W-:Y:S01]  /*0ef0*/  LOP3.LUT R3, R3, 0x30, RZ, 0xc0, !PT ;  /* 0x0000003003037812 */ /* 0x000fe200078ec0ff */
[----:B---3--:R-:W-:Y:S01]  /*0f00*/  FADD R20, R5, R20 ;  /* 0x0000001405147221 */ /* 0x008fe20000000000 */
[----:B------:R-:W-:Y:S01]  /*0f10*/  LOP3.LUT R5, R12, 0x300, RZ, 0xfc, !PT ;  /* 0x000003000c057812 */ /* 0x000fe200078efcff */
[----:B------:R-:W-:-:S03]  /*0f20*/  IMAD R12, R4, 0x4, R61 ;  /* 0x00000004040c7824 */ /* 0x000fc600078e023d */
[----:B------:R-:W-:Y:S02]  /*0f30*/  LEA.HI R5, R5, UR4, RZ, 0x1c ;  /* 0x0000000405057c11 */ /* 0x000fe4000f8fe0ff */
[C---:B------:R-:W-:Y:S02]  /*0f40*/  LEA R61, R4.reuse, R14, 0x2 ;  /* 0x0000000e043d7211 */ /* 0x040fe400078e10ff */
[----:B------:R-:W-:Y:S01]  /*0f50*/  FSEL R14, R13, RZ, P3 ;  /* 0x000000ff0d0e7208 */ /* 0x000fe20001800000 */
[----:B------:R-:W-:Y:S01]  /*0f60*/  IMAD R4, R4, 0x4, R5 ;  /* 0x0000000404047824 */ /* 0x000fe200078e0205 */
[C---:B------:R-:W-:Y:S01]  /*0f70*/  FSETP.GEU.AND P3, PT, R25.reuse, RZ, PT ;  /* 0x000000ff1900720b */ /* 0x040fe20003f6e000 */
[----:B------:R-:W-:Y:S01]  /*0f80*/  STS [R12+0x400], R33 ;  /* 0x000400210c007388 */ /* 0x000fe20000000800 */
[----:B------:R-:W-:Y:S01]  /*0f90*/  FSEL R5, R24, RZ, P4 ;  /* 0x000000ff18057208 */ /* 0x000fe20002000000 */
[----:B------:R-:W-:Y:S01]  /*0fa0*/  FADD R21, R14, R21 ;  /* 0x000000150e157221 */ /* 0x000fe20000000000 */
[----:B------:R-:W-:Y:S01]  /*0fb0*/  FSEL R14, R25, RZ, P3 ;  /* 0x000000ff190e7208 */ /* 0x000fe20001800000 */
[----:B------:R-:W-:Y:S01]  /*0fc0*/  STS [R61+0x800], R34 ;  /* 0x000800223d007388 */ /* 0x000fe20000000800 */
[----:B------:R-:W-:Y:S01]  /*0fd0*/  FSEL R13, R26, RZ, P2 ;  /* 0x000000ff1a0d7208 */ /* 0x000fe20001000000 */
[----:B------:R-:W-:-:S02]  /*0fe0*/  FADD R22, R49, R22 ;  /* 0x0000001631167221 */ /* 0x000fc40000000000 */
[----:B------:R-:W-:Y:S01]  /*0ff0*/  STS [R4+0xc00], R35 ;  /* 0x000c002304007388 */ /* 0x000fe20000000800 */
[----:B------:R-:W-:Y:S01]  /*1000*/  FSEL R24, R27, RZ, P1 ;  /* 0x000000ff1b187208 */ /* 0x000fe20000800000 */
[----:B------:R-:W-:Y:S02]  /*1010*/  FADD R23, R48, R23 ;  /* 0x0000001730177221 */ /* 0x000fe40000000000 */
[----:B------:R1:W-:Y:S01]  /*1020*/  STS [R15+0x100], R16 ;  /* 0x000100100f007388 */ /* 0x0003e20000000800 */
[----:B----4-:R-:W-:-:S03]  /*1030*/  FADD R44, R5, R44 ;  /* 0x0000002c052c7221 */ /* 0x010fc60000000000 */
[----:B------:R-:W-:Y:S01]  /*1040*/  STS [R12+0x500], R17 ;  /* 0x000500110c007388 */ /* 0x000fe20000000800 */
[----:B------:R-:W-:-:S03]  /*1050*/  FADD R45, R14, R45 ;  /* 0x0000002d0e2d7221 */ /* 0x000fc60000000000 */
[----:B------:R-:W-:Y:S01]  /*1060*/  STS [R61+0x900], R18 ;  /* 0x000900123d007388 */ /* 0x000fe20000000800 */
[----:B------:R-:W-:-:S03]  /*1070*/  FADD R46, R13, R46 ;  /* 0x0000002e0d2e7221 */ /* 0x000fc60000000000 */
[----:B------:R-:W-:Y:S01]  /*1080*/  STS [R4+0xd00], R19 ;  /* 0x000d001304007388 */ /* 0x000fe20000000800 */
[----:B------:R-:W-:-:S03]  /*1090*/  FADD R47, R24, R47 ;  /* 0x0000002f182f7221 */ /* 0x000fc60000000000 */
[----:B------:R-:W-:Y:S04]  /*10a0*/  STS [R15+0x200], R20 ;  /* 0x000200140f007388 */ /* 0x000fe80000000800 */
[----:B------:R-:W-:Y:S01]  /*10b0*/  STS [R12+0x600], R21 ;  /* 0x000600150c007388 */ /* 0x000fe20000000800 */
[----:B------:R-:W-:-:S03]  /*10c0*/  LOP3.LUT R5, R7, 0x3fc, RZ, 0xc0, !PT ;  /* 0x000003fc07057812 */ /* 0x000fc600078ec0ff */
[----:B------:R-:W-:Y:S04]  /*10d0*/  STS [R61+0xa00], R22 ;  /* 0x000a00163d007388 */ /* 0x000fe80000000800 */
[----:B------:R-:W-:Y:S04]  /*10e0*/  STS [R4+0xe00], R23 ;  /* 0x000e001704007388 */ /* 0x000fe80000000800 */
[----:B------:R-:W-:Y:S04]  /*10f0*/  STS [R15+0x300], R44 ;  /* 0x0003002c0f007388 */ /* 0x000fe80000000800 */
[----:B------:R2:W-:Y:S01]  /*1100*/  STS [R12+0x700], R45 ;  /* 0x0007002d0c007388 */ /* 0x0005e20000000800 */
[----:B0-----:R-:W-:-:S03]  /*1110*/  LOP3.LUT R8, R5, 0x400, RZ, 0xfc, !PT ;  /* 0x0000040005087812 */ /* 0x001fc600078efcff */
[----:B------:R-:W-:Y:S04]  /*1120*/  STS [R61+0xb00], R46 ;  /* 0x000b002e3d007388 */ /* 0x000fe80000000800 */
[----:B------:R0:W-:Y:S01]  /*1130*/  STS [R4+0xf00], R47 ;  /* 0x000f002f04007388 */ /* 0x0001e20000000800 */
[----:B------:R-:W-:Y:S02]  /*1140*/  LOP3.LUT R9, R5, 0x800, RZ, 0xfc, !PT ;  /* 0x0000080005097812 */ /* 0x000fe400078efcff */
[----:B------:R-:W-:Y:S02]  /*1150*/  SHF.R.U32.HI R8, RZ, 0x4, R8 ;  /* 0x00000004ff087819 */ /* 0x000fe40000011608 */
[----:B------:R-:W-:Y:S02]  /*1160*/  SHF.R.U32.HI R10, RZ, 0x4, R9 ;  /* 0x00000004ff0a7819 */ /* 0x000fe40000011609 */
[----:B------:R-:W-:-:S02]  /*1170*/  LOP3.LUT R9, R8, 0x70, RZ, 0xc0, !PT ;  /* 0x0000007008097812 */ /* 0x000fc400078ec0ff */
[----:B------:R-:W-:Y:S02]  /*1180*/  LOP3.LUT R11, R10, 0xb0, RZ, 0xc0, !PT ;  /* 0x000000b00a0b7812 */ /* 0x000fe400078ec0ff */
[----:B------:R-:W-:Y:S01]  /*1190*/  IADD3 R8, R3, UR4, RZ ;  /* 0x0000000403087c10 */ /* 0x000fe2000fffe0ff */
[----:B------:R-:W-:Y:S01]  /*11a0*/  VIADD R10, R9, UR4 ;  /* 0x00000004090a7c36 */ /* 0x000fe20008000000 */
[----:B------:R-:W-:Y:S02]  /*11b0*/  IADD3 R14, R11, UR4, RZ ;  /* 0x000000040b0e7c10 */ /* 0x000fe4000fffe0ff */
[----:B------:R-:W-:Y:S01]  /*11c0*/  LOP3.LUT R7, R7, 0xfc, RZ, 0xc0, !PT ;  /* 0x000000fc07077812 */ /* 0x000fe200078ec0ff */
[C---:B-1----:R-:W-:Y:S01]  /*11d0*/  IMAD R16, R5.reuse, 0x4, R8 ;  /* 0x0000000405107824 */ /* 0x042fe200078e0208 */
[----:B------:R-:W-:Y:S01]  /*11e0*/  BAR.SYNC.DEFER_BLOCKING 0x0 ;  /* 0x0000000000007b1d */ /* 0x000fe20000010000 */
[C---:B--2---:R-:W-:Y:S01]  /*11f0*/  LEA R12, R5.reuse, R10, 0x2 ;  /* 0x0000000a050c7211 */ /* 0x044fe200078e10ff */
[----:B------:R-:W-:Y:S01]  /*1200*/  IMAD R8, R5, 0x4, R14 ;  /* 0x0000000405087824 */ /* 0x000fe200078e020e */
[----:B------:R-:W-:-:S02]  /*1210*/  PRMT R7, R7, 0x6540, R2 ;  /* 0x0000654007077816 */ /* 0x000fc40000000002 */
[----:B------:R-:W-:-:S04]  /*1220*/  SHF.R.S32.HI R2, RZ, 0x17, R2 ;  /* 0x00000017ff027819 */ /* 0x000fc80000011402 */
[----:B------:R-:W-:-:S04]  /*1230*/  SGXT R2, R2, 0x1 ;  /* 0x000000010202781a */ /* 0x000fc80000000200 */
[----:B0-----:R-:W-:Y:S02]  /*1240*/  LEA.HI R4, R2, R7, RZ, 0xc ;  /* 0x0000000702047211 */ /* 0x001fe400078f60ff */
[----:B------:R-:W0:Y:S01]  /*1250*/  LDC.64 R2, c[0x0][0x248] ;  /* 0x00009200ff027b82 */ /* 0x000e220000000a00 */
[----:B------:R-:W1:Y:S04]  /*1260*/  LDS.128 R16, [R16] ;  /* 0x0000000010107984 */ /* 0x000e680000000c00 */
[----:B------:R-:W2:Y:S04]  /*1270*/  LDS.128 R12, [R12+0x1000] ;  /* 0x001000000c0c7984 */ /* 0x000ea80000000c00 */
[----:B------:R-:W3:Y:S01]  /*1280*/  LDS.128 R8, [R8+0x2000] ;  /* 0x0020000008087984 */ /* 0x000ee20000000c00 */
[----:B------:R-:W-:-:S02]  /*1290*/  LOP3.LUT R20, R4, 0xfffff000, RZ, 0xc0, !PT ;  /* 0xfffff00004147812 */ /* 0x000fc400078ec0ff */
[----:B------:R-:W-:Y:S02]  /*12a0*/  SHF.R.U32.HI R21, RZ, 0x6, R0 ;  /* 0x00000006ff157819 */ /* 0x000fe40000011600 */
[----:B------:R-:W-:Y:S02]  /*12b0*/  IADD3 R7, R7, -R20, RZ ;  /* 0x8000001407077210 */ /* 0x000fe40007ffe0ff */
[----:B------:R-:W-:Y:S02]  /*12c0*/  SGXT.U32 R21, R21, 0x2 ;  /* 0x000000021515781a */ /* 0x000fe40000000000 */
[----:B------:R-:W-:Y:S02]  /*12d0*/  SHF.R.S32.HI R4, RZ, 0xc, R4 ;  /* 0x0000000cff047819 */ /* 0x000fe40000011404 */
[----:B------:R-:W-:-:S03]  /*12e0*/  LOP3.LUT R0, R21, R6, RZ, 0xfc, !PT ;  /* 0x0000000615007212 */ /* 0x000fc600078efcff */
[----:B------:R-:W-:Y:S01]  /*12f0*/  IMAD R25, R4, 0x60000, R7 ;  /* 0x0006000004197824 */ /* 0x000fe200078e0207 */
[----:B------:R-:W-:Y:S02]  /*1300*/  LOP3.LUT R7, R5, 0xc00, RZ, 0xfc, !PT ;  /* 0x00000c0005077812 */ /* 0x000fe400078efcff */
[C---:B------:R-:W-:Y:S02]  /*1310*/  LOP3.LUT R6, R0.reuse, 0x4, RZ, 0xfc, !PT ;  /* 0x0000000400067812 */ /* 0x040fe400078efcff */
[C---:B------:R-:W-:Y:S02]  /*1320*/  LOP3.LUT R4, R0.reuse, 0x8, RZ, 0xfc, !PT ;  /* 0x0000000800047812 */ /* 0x040fe400078efcff */
[----:B------:R-:W-:Y:S02]  /*1330*/  SHF.R.U32.HI R7, RZ, 0x4, R7 ;  /* 0x00000004ff077819 */ /* 0x000fe40000011607 */
[C---:B------:R-:W-:Y:S02]  /*1340*/  LOP3.LUT R22, R0.reuse, 0xc, RZ, 0xfc, !PT ;  /* 0x0000000c00167812 */ /* 0x040fe400078efcff */
[----:B------:R-:W-:-:S02]  /*1350*/  ISETP.GE.AND P1, PT, R0, 0x60, PT ;  /* 0x000000600000780c */ /* 0x000fc40003f26270 */
[----:B------:R-:W-:Y:S02]  /*1360*/  ISETP.GE.AND P2, PT, R6, 0x60, PT ;  /* 0x000000600600780c */ /* 0x000fe40003f46270 */
[----:B------:R-:W-:Y:S02]  /*1370*/  ISETP.GE.AND P3, PT, R4, 0x60, PT ;  /* 0x000000600400780c */ /* 0x000fe40003f66270 */
[----:B------:R-:W-:Y:S01]  /*1380*/  LOP3.LUT R20, R7, 0xf0, RZ, 0xc0, !PT ;  /* 0x000000f007147812 */ /* 0x000fe200078ec0ff */
[----:B------:R-:W-:Y:S01]  /*1390*/  IMAD R7, R0, 0x1000, R25 ;  /* 0x0000100000077824 */ /* 0x000fe200078e0219 */
[----:B------:R-:W-:Y:S02]  /*13a0*/  ISETP.GE.AND P0, PT, R22, 0x60, PT ;  /* 0x000000601600780c */ /* 0x000fe40003f06270 */
[-C--:B------:R-:W-:Y:S02]  /*13b0*/  LEA R21, R6, R25.reuse, 0xc ;  /* 0x0000001906157211 */ /* 0x080fe400078e60ff */
[----:B------:R-:W-:Y:S01]  /*13c0*/  LEA R23, R4, R25, 0xc ;  /* 0x0000001904177211 */ /* 0x000fe200078e60ff */
[----:B------:R-:W-:-:S02]  /*13d0*/  VIADD R4, R20, UR4 ;  /* 0x0000000414047c36 */ /* 0x000fc40008000000 */
[----:B0-----:R-:W-:-:S04]  /*13e0*/  IMAD.WIDE R6, R7, 0x4, R2 ;  /* 0x0000000407067825 */ /* 0x001fc800078e0202 */
[--C-:B------:R-:W-:Y:S01]  /*13f0*/  IMAD.WIDE R20, R21, 0x4, R2.reuse ;  /* 0x0000000415147825 */ /* 0x100fe200078e0202 */
[----:B-1----:R0:W-:Y:S03]  /*1400*/  @!P1 STG.E.128 desc[UR6][R6.64], R16 ;  /* 0x0000001006009986 */ /* 0x0021e6000c101d06 */
[----:B------:R-:W-:Y:S01]  /*1410*/  IMAD.WIDE R22, R23, 0x4, R2 ;  /* 0x0000000417167825 */ /* 0x000fe200078e0202 */
[----:B--2---:R0:W-:Y:S01]  /*1420*/  @!P2 STG.E.128 desc[UR6][R20.64], R12 ;  /* 0x0000000c1400a986 */ /* 0x0041e2000c101d06 */
[----:B------:R-:W-:-:S03]  /*1430*/  LEA R4, R5, R4, 0x2 ;  /* 0x0000000405047211 */ /* 0x000fc600078e10ff */
[----:B---3--:R0:W-:Y:S02]  /*1440*/  @!P3 STG.E.128 desc[UR6][R22.64], R8 ;  /* 0x000000081600b986 */ /* 0x0081e4000c101d06 */
[----:B0-----:R-:W-:Y:S05]  /*1450*/  @P0 EXIT ;  /* 0x000000000000094d */ /* 0x001fea0003800000 */
[----:B0-----:R-:W0:Y:S01]  /*1460*/  LDS.128 R4, [R4+0x3000] ;  /* 0x0030000004047984 */ /* 0x001e220000000c00 */
[----:B------:R-:W-:-:S04]  /*1470*/  LOP3.LUT R0, R0, 0xc, RZ, 0xfc, !PT ;  /* 0x0000000c00007812 */ /* 0x000fc800078efcff */
[----:B------:R-:W-:-:S05]  /*1480*/  LEA R25, R0, R25, 0xc ;  /* 0x0000001900197211 */ /* 0x000fca00078e60ff */
[----:B------:R-:W-:-:S05]  /*1490*/  IMAD.WIDE R2, R25, 0x4, R2 ;  /* 0x0000000419027825 */ /* 0x000fca00078e0202 */
[----:B0-----:R-:W-:Y:S01]  /*14a0*/  STG.E.128 desc[UR6][R2.64], R4 ;  /* 0x0000000402007986 */ /* 0x001fe2000c101d06 */
[----:B------:R-:W-:Y:S05]  /*14b0*/  EXIT ;  /* 0x000000000000794d */ /* 0x000fea0003800000 */
.L_x_0:
[----:B------:R-:W-:-:S00]  /*14c0*/  BRA `(.L_x_0) ;  /* 0xfffffffc00fc7947 */ /* 0x000fc0000383ffff */
[----:B------:R-:W-:-:S00]  /*14d0*/  NOP ;  /* 0x0000000000007918 */ /* 0x000fc00000000000 */
        /* <DEDUP_REMOVED lines=10> */
.L_x_1:


//--------------------- .nv.global.init           --------------------------
	.section	.nv.global.init,"aw",@progbits
.nv.global.init:
	.type		_$_str,@object
	.size		_$_str,(_$_str_$_2 - _$_str)
_$_str:
        /*0000*/ 	.byte	0x5f, 0x5f, 0x43, 0x55, 0x44, 0x41, 0x5f, 0x46, 0x54, 0x5a, 0x00
	.type		_$_str_$_2,@object
	.size		_$_str_$_2,(.L_1 - _$_str_$_2)
_$_str_$_2:
        /*000b*/ 	.byte	0x5f, 0x5f, 0x43, 0x55, 0x44, 0x41, 0x5f, 0x50, 0x52, 0x45, 0x43, 0x5f, 0x53, 0x51, 0x52, 0x54
        /*001b*/ 	.byte	0x00
.L_1:


//--------------------- .nv.shared.triton_poi_fused__native_batch_norm_legit_no_training_add_convolution_relu_9 --------------------------
	.section	.nv.shared.triton_poi_fused__native_batch_norm_legit_no_training_add_convolution_relu_9,"aw",@nobits
	.sectionflags	@""
	.align	16
	.zero		1024


//--------------------- .nv.constant0.triton_poi_fused__native_batch_norm_legit_no_training_add_convolution_relu_9 --------------------------
	.section	.nv.constant0.triton_poi_fused__native_batch_norm_legit_no_training_add_convolution_relu_9,"a",@progbits
	.sectionflags	@""
	.align	4
.nv.constant0.triton_poi_fused__native_batch_norm_legit_no_training_add_convolution_relu_9:
	.zero		600
